//
// Generated by NVIDIA NVVM Compiler
//
// Compiler Build ID: CL-36424714
// Cuda compilation tools, release 13.0, V13.0.88
// Based on NVVM 20.0.0
//

.version 9.0
.target sm_100
.address_size 64

	// .globl	_Z13convolution1DPfS_i
.const .align 4 .b8 d_kernel[20];

.visible .entry _Z13convolution1DPfS_i(
	.param .u64 .ptr .align 1 _Z13convolution1DPfS_i_param_0,
	.param .u64 .ptr .align 1 _Z13convolution1DPfS_i_param_1,
	.param .u32 _Z13convolution1DPfS_i_param_2
)
{
	.reg .pred 	%p<15>;
	.reg .b32 	%r<10>;
	.reg .b32 	%f<27>;
	.reg .b64 	%rd<17>;

	ld.param.u64 	%rd3, [_Z13convolution1DPfS_i_param_0];
	ld.param.u64 	%rd2, [_Z13convolution1DPfS_i_param_1];
	ld.param.u32 	%r5, [_Z13convolution1DPfS_i_param_2];
	cvta.to.global.u64 	%rd1, %rd3;
	mov.u32 	%r6, %tid.x;
	mov.u32 	%r7, %ctaid.x;
	mov.u32 	%r8, %ntid.x;
	mad.lo.s32 	%r1, %r7, %r8, %r6;
	setp.ge.s32 	%p1, %r1, %r5;
	@%p1 bra 	$L__BB0_12;
	add.s32 	%r2, %r1, -2;
	setp.lt.s32 	%p2, %r1, 2;
	setp.ge.s32 	%p3, %r2, %r5;
	mov.f32 	%f23, 0f00000000;
	or.pred  	%p4, %p2, %p3;
	@%p4 bra 	$L__BB0_3;
	mul.wide.u32 	%rd4, %r2, 4;
	add.s64 	%rd5, %rd1, %rd4;
	ld.global.f32 	%f12, [%rd5];
	ld.const.f32 	%f13, [d_kernel];
	fma.rn.f32 	%f23, %f12, %f13, 0f00000000;
$L__BB0_3:
	setp.lt.s32 	%p5, %r1, 1;
	setp.gt.s32 	%p6, %r1, %r5;
	or.pred  	%p7, %p5, %p6;
	@%p7 bra 	$L__BB0_5;
	add.s32 	%r9, %r1, -1;
	mul.wide.u32 	%rd6, %r9, 4;
	add.s64 	%rd7, %rd1, %rd6;
	ld.global.f32 	%f14, [%rd7];
	ld.const.f32 	%f15, [d_kernel+4];
	fma.rn.f32 	%f23, %f14, %f15, %f23;
$L__BB0_5:
	setp.lt.s32 	%p8, %r1, 0;
	@%p8 bra 	$L__BB0_7;
	mul.wide.u32 	%rd8, %r1, 4;
	add.s64 	%rd9, %rd1, %rd8;
	ld.global.f32 	%f16, [%rd9];
	ld.const.f32 	%f17, [d_kernel+8];
	fma.rn.f32 	%f23, %f16, %f17, %f23;
$L__BB0_7:
	add.s32 	%r3, %r1, 1;
	setp.lt.s32 	%p9, %r1, -1;
	setp.ge.s32 	%p10, %r3, %r5;
	or.pred  	%p11, %p9, %p10;
	@%p11 bra 	$L__BB0_9;
	mul.wide.u32 	%rd10, %r3, 4;
	add.s64 	%rd11, %rd1, %rd10;
	ld.global.f32 	%f18, [%rd11];
	ld.const.f32 	%f19, [d_kernel+12];
	fma.rn.f32 	%f23, %f18, %f19, %f23;
$L__BB0_9:
	add.s32 	%r4, %r1, 2;
	setp.lt.s32 	%p12, %r1, -2;
	setp.ge.s32 	%p13, %r4, %r5;
	or.pred  	%p14, %p12, %p13;
	@%p14 bra 	$L__BB0_11;
	mul.wide.u32 	%rd12, %r4, 4;
	add.s64 	%rd13, %rd1, %rd12;
	ld.global.f32 	%f20, [%rd13];
	ld.const.f32 	%f21, [d_kernel+16];
	fma.rn.f32 	%f23, %f20, %f21, %f23;
$L__BB0_11:
	cvta.to.global.u64 	%rd14, %rd2;
	mul.wide.s32 	%rd15, %r1, 4;
	add.s64 	%rd16, %rd14, %rd15;
	st.global.f32 	[%rd16], %f23;
$L__BB0_12:
	ret;

}


// ===== COMPILED SASS (sm_100) =====

	.target	sm_100

	.elftype	@"ET_EXEC"


//--------------------- .note.nv.tkinfo           --------------------------
	.section	.note.nv.tkinfo,"",@"SHT_NOTE"
	.sectionflags	@"SHF_NOTE_NV_TKINFO"
	.tkinfo
        /*0018*/ 	.word	0x00000002
        /*0030*/ 	.string	""
        /*0030*/ 	.string	"ptxas"
        /*0030*/ 	.string	"Cuda compilation tools, release 13.0, V13.0.88"
        /*0030*/ 	.string	"Build cuda_13.0.r13.0/compiler.36424714_0"
        /*0030*/ 	.string	"-arch sm_100 -m 64 "



//--------------------- .note.nv.cuinfo           --------------------------
	.section	.note.nv.cuinfo,"",@"SHT_NOTE"
	.sectionflags	@"SHF_NOTE_NV_CUINFO"
        /*0018*/ 	.short	0x0002
        /*001a*/ 	.short	0x0064
        /*001c*/ 	.short	0x0082
	.zero		2


//--------------------- .nv.info                  --------------------------
	.section	.nv.info,"",@"SHT_CUDA_INFO"
	.align	4


	//----- nvinfo : EIATTR_REGCOUNT
	.align		4
        /*0000*/ 	.byte	0x04, 0x2f
        /*0002*/ 	.short	(.L_2 - .L_1)
	.align		4
.L_1:
        /*0004*/ 	.word	index@(_Z13convolution1DPfS_i)
        /*0008*/ 	.word	0x00000016


	//----- nvinfo : EIATTR_FRAME_SIZE
	.align		4
.L_2:
        /*000c*/ 	.byte	0x04, 0x11
        /*000e*/ 	.short	(.L_4 - .L_3)
	.align		4
.L_3:
        /*0010*/ 	.word	index@(_Z13convolution1DPfS_i)
        /*0014*/ 	.word	0x00000000


	//----- nvinfo : EIATTR_MIN_STACK_SIZE
	.align		4
.L_4:
        /*0018*/ 	.byte	0x04, 0x12
        /*001a*/ 	.short	(.L_6 - .L_5)
	.align		4
.L_5:
        /*001c*/ 	.word	index@(_Z13convolution1DPfS_i)
        /*0020*/ 	.word	0x00000000
.L_6:


//--------------------- .nv.compat                --------------------------
	.section	.nv.compat,"",@"SHT_CUDA_COMPAT_INFO"
	.align	4
        /*0000*/ 	.byte	0x02, 0x09, 0x00, 0x00, 0x02, 0x02, 0x01, 0x00, 0x02, 0x05, 0x05, 0x00, 0x03, 0x07, 0x01, 0x01
        /*0010*/ 	.byte	0x02, 0x03, 0x00, 0x00, 0x02, 0x06, 0x01, 0x00, 0x04, 0x0b, 0x08, 0x00, 0x09, 0x00, 0x00, 0x00
        /*0020*/ 	.byte	0x00, 0x00, 0x00, 0x00


//--------------------- .nv.info._Z13convolution1DPfS_i --------------------------
	.section	.nv.info._Z13convolution1DPfS_i,"",@"SHT_CUDA_INFO"
	.sectionflags	@""
	.align	4


	//----- nvinfo : EIATTR_CUDA_API_VERSION
	.align		4
        /*0000*/ 	.byte	0x04, 0x37
        /*0002*/ 	.short	(.L_8 - .L_7)
.L_7:
        /*0004*/ 	.word	0x00000082


	//----- nvinfo : EIATTR_KPARAM_INFO
	.align		4
.L_8:
        /*0008*/ 	.byte	0x04, 0x17
        /*000a*/ 	.short	(.L_10 - .L_9)
.L_9:
        /*000c*/ 	.word	0x00000000
        /*0010*/ 	.short	0x0002
        /*0012*/ 	.short	0x0010
        /*0014*/ 	.byte	0x00, 0xf0, 0x11, 0x00


	//----- nvinfo : EIATTR_KPARAM_INFO
	.align		4
.L_10:
        /*0018*/ 	.byte	0x04, 0x17
        /*001a*/ 	.short	(.L_12 - .L_11)
.L_11:
        /*001c*/ 	.word	0x00000000
        /*0020*/ 	.short	0x0001
        /*0022*/ 	.short	0x0008
        /*0024*/ 	.byte	0x00, 0xf5, 0x21, 0x00


	//----- nvinfo : EIATTR_KPARAM_INFO
	.align		4
.L_12:
        /*0028*/ 	.byte	0x04, 0x17
        /*002a*/ 	.short	(.L_14 - .L_13)
.L_13:
        /*002c*/ 	.word	0x00000000
        /*0030*/ 	.short	0x0000
        /*0032*/ 	.short	0x0000
        /*0034*/ 	.byte	0x00, 0xf5, 0x21, 0x00


	//----- nvinfo : EIATTR_SPARSE_MMA_MASK
	.align		4
.L_14:
        /*0038*/ 	.byte	0x03, 0x50
        /*003a*/ 	.short	0x0000


	//----- nvinfo : EIATTR_MAXREG_COUNT
	.align		4
        /*003c*/ 	.byte	0x03, 0x1b
        /*003e*/ 	.short	0x00ff


	//----- nvinfo : EIATTR_MERCURY_ISA_VERSION
	.align		4
        /*0040*/ 	.byte	0x03, 0x5f
        /*0042*/ 	.short	0x0101


	//----- nvinfo : EIATTR_VRC_CTA_INIT_COUNT
	.align		4
        /*0044*/ 	.byte	0x02, 0x4a
	.zero		1
	.zero		1


	//----- nvinfo : EIATTR_EXIT_INSTR_OFFSETS
	.align		4
        /*0048*/ 	.byte	0x04, 0x1c
        /*004a*/ 	.short	(.L_16 - .L_15)


	//   ....[0]....
.L_15:
        /*004c*/ 	.word	0x00000070


	//   ....[1]....
        /*0050*/ 	.word	0x00000330


	//----- nvinfo : EIATTR_CBANK_PARAM_SIZE
	.align		4
.L_16:
        /*0054*/ 	.byte	0x03, 0x19
        /*0056*/ 	.short	0x0014


	//----- nvinfo : EIATTR_PARAM_CBANK
	.align		4
        /*0058*/ 	.byte	0x04, 0x0a
        /*005a*/ 	.short	(.L_18 - .L_17)
	.align		4
.L_17:
        /*005c*/ 	.word	index@(.nv.constant0._Z13convolution1DPfS_i)
        /*0060*/ 	.short	0x0380
        /*0062*/ 	.short	0x0014


	//----- nvinfo : EIATTR_SW_WAR
	.align		4
.L_18:
        /*0064*/ 	.byte	0x04, 0x36
        /*0066*/ 	.short	(.L_20 - .L_19)
.L_19:
        /*0068*/ 	.word	0x00000008
.L_20:


//--------------------- .nv.callgraph             --------------------------
	.section	.nv.callgraph,"",@"SHT_CUDA_CALLGRAPH"
	.align	4
	.sectionentsize	8
	.align		4
        /*0000*/ 	.word	0x00000000
	.align		4
        /*0004*/ 	.word	0xffffffff
	.align		4
        /*0008*/ 	.word	0x00000000
	.align		4
        /*000c*/ 	.word	0xfffffffe
	.align		4
        /*0010*/ 	.word	0x00000000
	.align		4
        /*0014*/ 	.word	0xfffffffd
	.align		4
        /*0018*/ 	.word	0x00000000
	.align		4
        /*001c*/ 	.word	0xfffffffc


//--------------------- .nv.constant3             --------------------------
	.section	.nv.constant3,"a",@progbits
	.align	4
.nv.constant3:
	.type		d_kernel,@object
	.size		d_kernel,(.L_0 - d_kernel)
d_kernel:
	.zero		20
.L_0:


//--------------------- .text._Z13convolution1DPfS_i --------------------------
	.section	.text._Z13convolution1DPfS_i,"ax",@progbits
	.align	128
        .global         _Z13convolution1DPfS_i
        .type           _Z13convolution1DPfS_i,@function
        .size           _Z13convolution1DPfS_i,(.L_x_1 - _Z13convolution1DPfS_i)
        .other          _Z13convolution1DPfS_i,@"STO_CUDA_ENTRY STV_DEFAULT"
_Z13convolution1DPfS_i:
.text._Z13convolution1DPfS_i:
[----:B------:R-:W-:Y:S01]  /*0000*/  LDC R1, c[0x0][0x37c] ;  /* 0x0000df00ff017b82 */ /* 0x000fe20000000800 */
[----:B------:R-:W0:Y:S07]  /*0010*/  S2R R4, SR_TID.X ;  /* 0x0000000000047919 */ /* 0x000e2e0000002100 */
[----:B------:R-:W0:Y:S01]  /*0020*/  S2UR UR4, SR_CTAID.X ;  /* 0x00000000000479c3 */ /* 0x000e220000002500 */
[----:B------:R-:W1:Y:S07]  /*0030*/  LDCU UR6, c[0x0][0x390] ;  /* 0x00007200ff0677ac */ /* 0x000e6e0008000800 */
[----:B------:R-:W0:Y:S02]  /*0040*/  LDC R3, c[0x0][0x360] ;  /* 0x0000d800ff037b82 */ /* 0x000e240000000800 */
[----:B0-----:R-:W-:-:S05]  /*0050*/  IMAD R4, R3, UR4, R4 ;  /* 0x0000000403047c24 */ /* 0x001fca000f8e0204 */
[----:B-1----:R-:W-:-:S13]  /*0060*/  ISETP.GE.AND P0, PT, R4, UR6, PT ;  /* 0x0000000604007c0c */ /* 0x002fda000bf06270 */
[----:B------:R-:W-:Y:S05]  /*0070*/  @P0 EXIT ;  /* 0x000000000000094d */ /* 0x000fea0003800000 */
[C---:B------:R-:W-:Y:S01]  /*0080*/  IADD3 R5, PT, PT, R4.reuse, -0x2, RZ ;  /* 0xfffffffe04057810 */ /* 0x040fe20007ffe0ff */
[----:B------:R-:W0:Y:S01]  /*0090*/  LDCU.64 UR4, c[0x0][0x358] ;  /* 0x00006b00ff0477ac */ /* 0x000e220008000a00 */
[C---:B------:R-:W-:Y:S02]  /*00a0*/  ISETP.GT.AND P1, PT, R4.reuse, UR6, PT ;  /* 0x0000000604007c0c */ /* 0x040fe4000bf24270 */
[----:B------:R-:W-:Y:S02]  /*00b0*/  ISETP.GE.AND P0, PT, R5, UR6, PT ;  /* 0x0000000605007c0c */ /* 0x000fe4000bf06270 */
[C---:B------:R-:W-:Y:S02]  /*00c0*/  IADD3 R17, PT, PT, R4.reuse, 0x1, RZ ;  /* 0x0000000104117810 */ /* 0x040fe40007ffe0ff */
[C---:B------:R-:W-:Y:S02]  /*00d0*/  ISETP.LT.OR P0, PT, R4.reuse, 0x2, P0 ;  /* 0x000000020400780c */ /* 0x040fe40000701670 */
[----:B------:R-:W-:-:S02]  /*00e0*/  ISETP.LT.OR P1, PT, R4, 0x1, P1 ;  /* 0x000000010400780c */ /* 0x000fc40000f21670 */
[C---:B------:R-:W-:Y:S02]  /*00f0*/  ISETP.GE.AND P4, PT, R4.reuse, RZ, PT ;  /* 0x000000ff0400720c */ /* 0x040fe40003f86270 */
[C---:B------:R-:W-:Y:S02]  /*0100*/  IADD3 R19, PT, PT, R4.reuse, 0x2, RZ ;  /* 0x0000000204137810 */ /* 0x040fe40007ffe0ff */
[----:B------:R-:W-:Y:S02]  /*0110*/  ISETP.GE.AND P3, PT, R17, UR6, PT ;  /* 0x0000000611007c0c */ /* 0x000fe4000bf66270 */
[----:B------:R-:W-:Y:S02]  /*0120*/  ISETP.GE.AND P2, PT, R19, UR6, PT ;  /* 0x0000000613007c0c */ /* 0x000fe4000bf46270 */
[C---:B------:R-:W-:Y:S01]  /*0130*/  ISETP.LT.OR P3, PT, R4.reuse, -0x1, P3 ;  /* 0xffffffff0400780c */ /* 0x040fe20001f61670 */
[----:B------:R-:W1:Y:S01]  /*0140*/  @!P0 LDC.64 R8, c[0x0][0x380] ;  /* 0x0000e000ff088b82 */ /* 0x000e620000000a00 */
[----:B------:R-:W-:-:S02]  /*0150*/  ISETP.LT.OR P2, PT, R4, -0x2, P2 ;  /* 0xfffffffe0400780c */ /* 0x000fc40001741670 */
[----:B------:R-:W-:-:S05]  /*0160*/  @!P1 IADD3 R15, PT, PT, R4, -0x1, RZ ;  /* 0xffffffff040f9810 */ /* 0x000fca0007ffe0ff */
[----:B------:R-:W2:Y:S08]  /*0170*/  @!P1 LDC.64 R10, c[0x0][0x380] ;  /* 0x0000e000ff0a9b82 */ /* 0x000eb00000000a00 */
[----:B------:R-:W3:Y:S08]  /*0180*/  @P4 LDC.64 R12, c[0x0][0x380] ;  /* 0x0000e000ff0c4b82 */ /* 0x000ef00000000a00 */
[----:B------:R-:W4:Y:S01]  /*0190*/  @!P3 LDC.64 R6, c[0x0][0x380] ;  /* 0x0000e000ff06bb82 */ /* 0x000f220000000a00 */
[----:B-1----:R-:W-:-:S05]  /*01a0*/  @!P0 IMAD.WIDE.U32 R8, R5, 0x4, R8 ;  /* 0x0000000405088825 */ /* 0x002fca00078e0008 */
[----:B0-----:R-:W5:Y:S02]  /*01b0*/  @!P0 LDG.E R0, desc[UR4][R8.64] ;  /* 0x0000000408008981 */ /* 0x001f64000c1e1900 */
[----:B------:R-:W0:Y:S01]  /*01c0*/  @!P2 LDC.64 R2, c[0x0][0x380] ;  /* 0x0000e000ff02ab82 */ /* 0x000e220000000a00 */
[----:B--2---:R-:W-:-:S06]  /*01d0*/  @!P1 IMAD.WIDE.U32 R10, R15, 0x4, R10 ;  /* 0x000000040f0a9825 */ /* 0x004fcc00078e000a */
[----:B------:R1:W2:Y:S01]  /*01e0*/  @!P1 LDG.E R10, desc[UR4][R10.64] ;  /* 0x000000040a0a9981 */ /* 0x0002a2000c1e1900 */
[----:B---3--:R-:W-:Y:S01]  /*01f0*/  @P4 IMAD.WIDE.U32 R12, R4, 0x4, R12 ;  /* 0x00000004040c4825 */ /* 0x008fe200078e000c */
[----:B------:R-:W5:Y:S05]  /*0200*/  @!P0 LDC R5, c[0x3][RZ] ;  /* 0x00c00000ff058b82 */ /* 0x000f6a0000000800 */
[----:B------:R-:W3:Y:S01]  /*0210*/  @P4 LDG.E R12, desc[UR4][R12.64] ;  /* 0x000000040c0c4981 */ /* 0x000ee2000c1e1900 */
[----:B----4-:R-:W-:Y:S02]  /*0220*/  @!P3 IMAD.WIDE.U32 R6, R17, 0x4, R6 ;  /* 0x000000041106b825 */ /* 0x010fe400078e0006 */
[----:B------:R-:W2:Y:S04]  /*0230*/  @!P1 LDC R14, c[0x3][0x4] ;  /* 0x00c00100ff0e9b82 */ /* 0x000ea80000000800 */
[----:B------:R-:W4:Y:S01]  /*0240*/  @!P3 LDG.E R6, desc[UR4][R6.64] ;  /* 0x000000040606b981 */ /* 0x000f22000c1e1900 */
[----:B0-----:R-:W-:-:S03]  /*0250*/  @!P2 IMAD.WIDE.U32 R2, R19, 0x4, R2 ;  /* 0x000000041302a825 */ /* 0x001fc600078e0002 */
[----:B------:R-:W3:Y:S03]  /*0260*/  @P4 LDC R15, c[0x3][0x8] ;  /* 0x00c00200ff0f4b82 */ /* 0x000ee60000000800 */
[----:B------:R-:W4:Y:S05]  /*0270*/  @!P2 LDG.E R2, desc[UR4][R2.64] ;  /* 0x000000040202a981 */ /* 0x000f2a000c1e1900 */
[----:B------:R-:W4:Y:S01]  /*0280*/  @!P3 LDC R16, c[0x3][0xc] ;  /* 0x00c00300ff10bb82 */ /* 0x000f220000000800 */
[----:B-1----:R-:W-:-:S07]  /*0290*/  HFMA2 R11, -RZ, RZ, 0, 0 ;  /* 0x00000000ff0b7431 */ /* 0x002fce00000001ff */
[----:B------:R-:W0:Y:S08]  /*02a0*/  LDC.64 R8, c[0x0][0x388] ;  /* 0x0000e200ff087b82 */ /* 0x000e300000000a00 */
[----:B------:R-:W1:Y:S01]  /*02b0*/  @!P2 LDC R17, c[0x3][0x10] ;  /* 0x00c00400ff11ab82 */ /* 0x000e620000000800 */
[----:B-----5:R-:W-:-:S04]  /*02c0*/  @!P0 FFMA R11, R0, R5, RZ ;  /* 0x00000005000b8223 */ /* 0x020fc800000000ff */
[----:B--2---:R-:W-:-:S04]  /*02d0*/  @!P1 FFMA R11, R10, R14, R11 ;  /* 0x0000000e0a0b9223 */ /* 0x004fc8000000000b */
[----:B---3--:R-:W-:Y:S01]  /*02e0*/  @P4 FFMA R11, R12, R15, R11 ;  /* 0x0000000f0c0b4223 */ /* 0x008fe2000000000b */
[----:B0-----:R-:W-:-:S04]  /*02f0*/  IMAD.WIDE R4, R4, 0x4, R8 ;  /* 0x0000000404047825 */ /* 0x001fc800078e0208 */
[----:B----4-:R-:W-:-:S04]  /*0300*/  @!P3 FFMA R11, R6, R16, R11 ;  /* 0x00000010060bb223 */ /* 0x010fc8000000000b */
[----:B-1----:R-:W-:-:S05]  /*0310*/  @!P2 FFMA R11, R2, R17, R11 ;  /* 0x00000011020ba223 */ /* 0x002fca000000000b */
[----:B------:R-:W-:Y:S01]  /*0320*/  STG.E desc[UR4][R4.64], R11 ;  /* 0x0000000b04007986 */ /* 0x000fe2000c101904 */
[----:B------:R-:W-:Y:S05]  /*0330*/  EXIT ;  /* 0x000000000000794d */ /* 0x000fea0003800000 */
.L_x_0:
[----:B------:R-:W-:-:S00]  /*0340*/  BRA `(.L_x_0) ;  /* 0xfffffffc00fc7947 */ /* 0x000fc0000383ffff */
[----:B------:R-:W-:-:S00]  /*0350*/  NOP ;  /* 0x0000000000007918 */ /* 0x000fc00000000000 */
        /* <DEDUP_REMOVED lines=10> */
.L_x_1:


//--------------------- .nv.shared.reserved.0     --------------------------
	.section	.nv.shared.reserved.0,"aw",@nobits
	.weak		__nv_reservedSMEM_offset_0_alias
	.size		__nv_reservedSMEM_offset_0_alias, 0, 64
	.other		__nv_reservedSMEM_offset_0_alias,@"STO_CUDA_RESERVED_SHARED STV_DEFAULT"
__nv_reservedSMEM_offset_0_alias:
	.zero		0
	.zero		64


//--------------------- .nv.constant0._Z13convolution1DPfS_i --------------------------
	.section	.nv.constant0._Z13convolution1DPfS_i,"a",@progbits
	.sectionflags	@""
	.align	4
.nv.constant0._Z13convolution1DPfS_i:
	.zero		916


//--------------------- SYMBOLS --------------------------

	.type		.nv.reservedSmem.offset0,@object
	.size		.nv.reservedSmem.offset0,0x4
